//
// Generated by NVIDIA NVVM Compiler
//
// Compiler Build ID: CL-36424714
// Cuda compilation tools, release 13.0, V13.0.88
// Based on NVVM 20.0.0
//

.version 9.0
.target sm_100
.address_size 64

	// .globl	pi

.visible .entry pi(
	.param .u64 .ptr .align 1 pi_param_0,
	.param .u64 .ptr .align 1 pi_param_1,
	.param .u32 pi_param_2,
	.param .f32 pi_param_3
)
{
	.reg .pred 	%p<34>;
	.reg .b32 	%r<10>;
	.reg .b32 	%f<162>;
	.reg .b64 	%rd<73>;

	ld.param.u64 	%rd1, [pi_param_0];
	ld.param.u64 	%rd2, [pi_param_1];
	ld.param.u32 	%r3, [pi_param_2];
	ld.param.f32 	%f1, [pi_param_3];
	mov.u32 	%r1, %ntid.x;
	shl.b32 	%r4, %r1, 5;
	mov.u32 	%r5, %ctaid.x;
	mov.u32 	%r6, %tid.x;
	mad.lo.s32 	%r2, %r4, %r5, %r6;
	sub.s32 	%r7, %r3, %r4;
	setp.ge.u32 	%p1, %r2, %r7;
	@%p1 bra 	$L__BB0_2;
	cvta.to.global.u64 	%rd3, %rd1;
	cvta.to.global.u64 	%rd4, %rd2;
	mul.wide.s32 	%rd5, %r2, 8;
	add.s64 	%rd6, %rd3, %rd5;
	ld.global.f32 	%f2, [%rd6];
	ld.global.f32 	%f3, [%rd6+4];
	mul.f32 	%f4, %f3, %f3;
	fma.rn.f32 	%f5, %f2, %f2, %f4;
	setp.le.f32 	%p2, %f5, %f1;
	selp.f32 	%f6, 0f3F800000, 0f00000000, %p2;
	mul.wide.s32 	%rd7, %r2, 4;
	add.s64 	%rd8, %rd4, %rd7;
	st.global.f32 	[%rd8], %f6;
	shl.b32 	%r8, %r1, 3;
	cvt.u64.u32 	%rd9, %r8;
	add.s64 	%rd10, %rd6, %rd9;
	ld.global.f32 	%f7, [%rd10];
	ld.global.f32 	%f8, [%rd10+4];
	mul.f32 	%f9, %f8, %f8;
	fma.rn.f32 	%f10, %f7, %f7, %f9;
	setp.le.f32 	%p3, %f10, %f1;
	selp.f32 	%f11, 0f3F800000, 0f00000000, %p3;
	shl.b32 	%r9, %r1, 2;
	cvt.u64.u32 	%rd11, %r9;
	add.s64 	%rd12, %rd8, %rd11;
	st.global.f32 	[%rd12], %f11;
	add.s64 	%rd13, %rd10, %rd9;
	ld.global.f32 	%f12, [%rd13];
	ld.global.f32 	%f13, [%rd13+4];
	mul.f32 	%f14, %f13, %f13;
	fma.rn.f32 	%f15, %f12, %f12, %f14;
	setp.le.f32 	%p4, %f15, %f1;
	selp.f32 	%f16, 0f3F800000, 0f00000000, %p4;
	add.s64 	%rd14, %rd12, %rd11;
	st.global.f32 	[%rd14], %f16;
	add.s64 	%rd15, %rd13, %rd9;
	ld.global.f32 	%f17, [%rd15];
	ld.global.f32 	%f18, [%rd15+4];
	mul.f32 	%f19, %f18, %f18;
	fma.rn.f32 	%f20, %f17, %f17, %f19;
	setp.le.f32 	%p5, %f20, %f1;
	selp.f32 	%f21, 0f3F800000, 0f00000000, %p5;
	add.s64 	%rd16, %rd14, %rd11;
	st.global.f32 	[%rd16], %f21;
	add.s64 	%rd17, %rd15, %rd9;
	ld.global.f32 	%f22, [%rd17];
	ld.global.f32 	%f23, [%rd17+4];
	mul.f32 	%f24, %f23, %f23;
	fma.rn.f32 	%f25, %f22, %f22, %f24;
	setp.le.f32 	%p6, %f25, %f1;
	selp.f32 	%f26, 0f3F800000, 0f00000000, %p6;
	add.s64 	%rd18, %rd16, %rd11;
	st.global.f32 	[%rd18], %f26;
	add.s64 	%rd19, %rd17, %rd9;
	ld.global.f32 	%f27, [%rd19];
	ld.global.f32 	%f28, [%rd19+4];
	mul.f32 	%f29, %f28, %f28;
	fma.rn.f32 	%f30, %f27, %f27, %f29;
	setp.le.f32 	%p7, %f30, %f1;
	selp.f32 	%f31, 0f3F800000, 0f00000000, %p7;
	add.s64 	%rd20, %rd18, %rd11;
	st.global.f32 	[%rd20], %f31;
	add.s64 	%rd21, %rd19, %rd9;
	ld.global.f32 	%f32, [%rd21];
	ld.global.f32 	%f33, [%rd21+4];
	mul.f32 	%f34, %f33, %f33;
	fma.rn.f32 	%f35, %f32, %f32, %f34;
	setp.le.f32 	%p8, %f35, %f1;
	selp.f32 	%f36, 0f3F800000, 0f00000000, %p8;
	add.s64 	%rd22, %rd20, %rd11;
	st.global.f32 	[%rd22], %f36;
	add.s64 	%rd23, %rd21, %rd9;
	ld.global.f32 	%f37, [%rd23];
	ld.global.f32 	%f38, [%rd23+4];
	mul.f32 	%f39, %f38, %f38;
	fma.rn.f32 	%f40, %f37, %f37, %f39;
	setp.le.f32 	%p9, %f40, %f1;
	selp.f32 	%f41, 0f3F800000, 0f00000000, %p9;
	add.s64 	%rd24, %rd22, %rd11;
	st.global.f32 	[%rd24], %f41;
	add.s64 	%rd25, %rd23, %rd9;
	ld.global.f32 	%f42, [%rd25];
	ld.global.f32 	%f43, [%rd25+4];
	mul.f32 	%f44, %f43, %f43;
	fma.rn.f32 	%f45, %f42, %f42, %f44;
	setp.le.f32 	%p10, %f45, %f1;
	selp.f32 	%f46, 0f3F800000, 0f00000000, %p10;
	add.s64 	%rd26, %rd24, %rd11;
	st.global.f32 	[%rd26], %f46;
	add.s64 	%rd27, %rd25, %rd9;
	ld.global.f32 	%f47, [%rd27];
	ld.global.f32 	%f48, [%rd27+4];
	mul.f32 	%f49, %f48, %f48;
	fma.rn.f32 	%f50, %f47, %f47, %f49;
	setp.le.f32 	%p11, %f50, %f1;
	selp.f32 	%f51, 0f3F800000, 0f00000000, %p11;
	add.s64 	%rd28, %rd26, %rd11;
	st.global.f32 	[%rd28], %f51;
	add.s64 	%rd29, %rd27, %rd9;
	ld.global.f32 	%f52, [%rd29];
	ld.global.f32 	%f53, [%rd29+4];
	mul.f32 	%f54, %f53, %f53;
	fma.rn.f32 	%f55, %f52, %f52, %f54;
	setp.le.f32 	%p12, %f55, %f1;
	selp.f32 	%f56, 0f3F800000, 0f00000000, %p12;
	add.s64 	%rd30, %rd28, %rd11;
	st.global.f32 	[%rd30], %f56;
	add.s64 	%rd31, %rd29, %rd9;
	ld.global.f32 	%f57, [%rd31];
	ld.global.f32 	%f58, [%rd31+4];
	mul.f32 	%f59, %f58, %f58;
	fma.rn.f32 	%f60, %f57, %f57, %f59;
	setp.le.f32 	%p13, %f60, %f1;
	selp.f32 	%f61, 0f3F800000, 0f00000000, %p13;
	add.s64 	%rd32, %rd30, %rd11;
	st.global.f32 	[%rd32], %f61;
	add.s64 	%rd33, %rd31, %rd9;
	ld.global.f32 	%f62, [%rd33];
	ld.global.f32 	%f63, [%rd33+4];
	mul.f32 	%f64, %f63, %f63;
	fma.rn.f32 	%f65, %f62, %f62, %f64;
	setp.le.f32 	%p14, %f65, %f1;
	selp.f32 	%f66, 0f3F800000, 0f00000000, %p14;
	add.s64 	%rd34, %rd32, %rd11;
	st.global.f32 	[%rd34], %f66;
	add.s64 	%rd35, %rd33, %rd9;
	ld.global.f32 	%f67, [%rd35];
	ld.global.f32 	%f68, [%rd35+4];
	mul.f32 	%f69, %f68, %f68;
	fma.rn.f32 	%f70, %f67, %f67, %f69;
	setp.le.f32 	%p15, %f70, %f1;
	selp.f32 	%f71, 0f3F800000, 0f00000000, %p15;
	add.s64 	%rd36, %rd34, %rd11;
	st.global.f32 	[%rd36], %f71;
	add.s64 	%rd37, %rd35, %rd9;
	ld.global.f32 	%f72, [%rd37];
	ld.global.f32 	%f73, [%rd37+4];
	mul.f32 	%f74, %f73, %f73;
	fma.rn.f32 	%f75, %f72, %f72, %f74;
	setp.le.f32 	%p16, %f75, %f1;
	selp.f32 	%f76, 0f3F800000, 0f00000000, %p16;
	add.s64 	%rd38, %rd36, %rd11;
	st.global.f32 	[%rd38], %f76;
	add.s64 	%rd39, %rd37, %rd9;
	ld.global.f32 	%f77, [%rd39];
	ld.global.f32 	%f78, [%rd39+4];
	mul.f32 	%f79, %f78, %f78;
	fma.rn.f32 	%f80, %f77, %f77, %f79;
	setp.le.f32 	%p17, %f80, %f1;
	selp.f32 	%f81, 0f3F800000, 0f00000000, %p17;
	add.s64 	%rd40, %rd38, %rd11;
	st.global.f32 	[%rd40], %f81;
	add.s64 	%rd41, %rd39, %rd9;
	ld.global.f32 	%f82, [%rd41];
	ld.global.f32 	%f83, [%rd41+4];
	mul.f32 	%f84, %f83, %f83;
	fma.rn.f32 	%f85, %f82, %f82, %f84;
	setp.le.f32 	%p18, %f85, %f1;
	selp.f32 	%f86, 0f3F800000, 0f00000000, %p18;
	add.s64 	%rd42, %rd40, %rd11;
	st.global.f32 	[%rd42], %f86;
	add.s64 	%rd43, %rd41, %rd9;
	ld.global.f32 	%f87, [%rd43];
	ld.global.f32 	%f88, [%rd43+4];
	mul.f32 	%f89, %f88, %f88;
	fma.rn.f32 	%f90, %f87, %f87, %f89;
	setp.le.f32 	%p19, %f90, %f1;
	selp.f32 	%f91, 0f3F800000, 0f00000000, %p19;
	add.s64 	%rd44, %rd42, %rd11;
	st.global.f32 	[%rd44], %f91;
	add.s64 	%rd45, %rd43, %rd9;
	ld.global.f32 	%f92, [%rd45];
	ld.global.f32 	%f93, [%rd45+4];
	mul.f32 	%f94, %f93, %f93;
	fma.rn.f32 	%f95, %f92, %f92, %f94;
	setp.le.f32 	%p20, %f95, %f1;
	selp.f32 	%f96, 0f3F800000, 0f00000000, %p20;
	add.s64 	%rd46, %rd44, %rd11;
	st.global.f32 	[%rd46], %f96;
	add.s64 	%rd47, %rd45, %rd9;
	ld.global.f32 	%f97, [%rd47];
	ld.global.f32 	%f98, [%rd47+4];
	mul.f32 	%f99, %f98, %f98;
	fma.rn.f32 	%f100, %f97, %f97, %f99;
	setp.le.f32 	%p21, %f100, %f1;
	selp.f32 	%f101, 0f3F800000, 0f00000000, %p21;
	add.s64 	%rd48, %rd46, %rd11;
	st.global.f32 	[%rd48], %f101;
	add.s64 	%rd49, %rd47, %rd9;
	ld.global.f32 	%f102, [%rd49];
	ld.global.f32 	%f103, [%rd49+4];
	mul.f32 	%f104, %f103, %f103;
	fma.rn.f32 	%f105, %f102, %f102, %f104;
	setp.le.f32 	%p22, %f105, %f1;
	selp.f32 	%f106, 0f3F800000, 0f00000000, %p22;
	add.s64 	%rd50, %rd48, %rd11;
	st.global.f32 	[%rd50], %f106;
	add.s64 	%rd51, %rd49, %rd9;
	ld.global.f32 	%f107, [%rd51];
	ld.global.f32 	%f108, [%rd51+4];
	mul.f32 	%f109, %f108, %f108;
	fma.rn.f32 	%f110, %f107, %f107, %f109;
	setp.le.f32 	%p23, %f110, %f1;
	selp.f32 	%f111, 0f3F800000, 0f00000000, %p23;
	add.s64 	%rd52, %rd50, %rd11;
	st.global.f32 	[%rd52], %f111;
	add.s64 	%rd53, %rd51, %rd9;
	ld.global.f32 	%f112, [%rd53];
	ld.global.f32 	%f113, [%rd53+4];
	mul.f32 	%f114, %f113, %f113;
	fma.rn.f32 	%f115, %f112, %f112, %f114;
	setp.le.f32 	%p24, %f115, %f1;
	selp.f32 	%f116, 0f3F800000, 0f00000000, %p24;
	add.s64 	%rd54, %rd52, %rd11;
	st.global.f32 	[%rd54], %f116;
	add.s64 	%rd55, %rd53, %rd9;
	ld.global.f32 	%f117, [%rd55];
	ld.global.f32 	%f118, [%rd55+4];
	mul.f32 	%f119, %f118, %f118;
	fma.rn.f32 	%f120, %f117, %f117, %f119;
	setp.le.f32 	%p25, %f120, %f1;
	selp.f32 	%f121, 0f3F800000, 0f00000000, %p25;
	add.s64 	%rd56, %rd54, %rd11;
	st.global.f32 	[%rd56], %f121;
	add.s64 	%rd57, %rd55, %rd9;
	ld.global.f32 	%f122, [%rd57];
	ld.global.f32 	%f123, [%rd57+4];
	mul.f32 	%f124, %f123, %f123;
	fma.rn.f32 	%f125, %f122, %f122, %f124;
	setp.le.f32 	%p26, %f125, %f1;
	selp.f32 	%f126, 0f3F800000, 0f00000000, %p26;
	add.s64 	%rd58, %rd56, %rd11;
	st.global.f32 	[%rd58], %f126;
	add.s64 	%rd59, %rd57, %rd9;
	ld.global.f32 	%f127, [%rd59];
	ld.global.f32 	%f128, [%rd59+4];
	mul.f32 	%f129, %f128, %f128;
	fma.rn.f32 	%f130, %f127, %f127, %f129;
	setp.le.f32 	%p27, %f130, %f1;
	selp.f32 	%f131, 0f3F800000, 0f00000000, %p27;
	add.s64 	%rd60, %rd58, %rd11;
	st.global.f32 	[%rd60], %f131;
	add.s64 	%rd61, %rd59, %rd9;
	ld.global.f32 	%f132, [%rd61];
	ld.global.f32 	%f133, [%rd61+4];
	mul.f32 	%f134, %f133, %f133;
	fma.rn.f32 	%f135, %f132, %f132, %f134;
	setp.le.f32 	%p28, %f135, %f1;
	selp.f32 	%f136, 0f3F800000, 0f00000000, %p28;
	add.s64 	%rd62, %rd60, %rd11;
	st.global.f32 	[%rd62], %f136;
	add.s64 	%rd63, %rd61, %rd9;
	ld.global.f32 	%f137, [%rd63];
	ld.global.f32 	%f138, [%rd63+4];
	mul.f32 	%f139, %f138, %f138;
	fma.rn.f32 	%f140, %f137, %f137, %f139;
	setp.le.f32 	%p29, %f140, %f1;
	selp.f32 	%f141, 0f3F800000, 0f00000000, %p29;
	add.s64 	%rd64, %rd62, %rd11;
	st.global.f32 	[%rd64], %f141;
	add.s64 	%rd65, %rd63, %rd9;
	ld.global.f32 	%f142, [%rd65];
	ld.global.f32 	%f143, [%rd65+4];
	mul.f32 	%f144, %f143, %f143;
	fma.rn.f32 	%f145, %f142, %f142, %f144;
	setp.le.f32 	%p30, %f145, %f1;
	selp.f32 	%f146, 0f3F800000, 0f00000000, %p30;
	add.s64 	%rd66, %rd64, %rd11;
	st.global.f32 	[%rd66], %f146;
	add.s64 	%rd67, %rd65, %rd9;
	ld.global.f32 	%f147, [%rd67];
	ld.global.f32 	%f148, [%rd67+4];
	mul.f32 	%f149, %f148, %f148;
	fma.rn.f32 	%f150, %f147, %f147, %f149;
	setp.le.f32 	%p31, %f150, %f1;
	selp.f32 	%f151, 0f3F800000, 0f00000000, %p31;
	add.s64 	%rd68, %rd66, %rd11;
	st.global.f32 	[%rd68], %f151;
	add.s64 	%rd69, %rd67, %rd9;
	ld.global.f32 	%f152, [%rd69];
	ld.global.f32 	%f153, [%rd69+4];
	mul.f32 	%f154, %f153, %f153;
	fma.rn.f32 	%f155, %f152, %f152, %f154;
	setp.le.f32 	%p32, %f155, %f1;
	selp.f32 	%f156, 0f3F800000, 0f00000000, %p32;
	add.s64 	%rd70, %rd68, %rd11;
	st.global.f32 	[%rd70], %f156;
	add.s64 	%rd71, %rd69, %rd9;
	ld.global.f32 	%f157, [%rd71];
	ld.global.f32 	%f158, [%rd71+4];
	mul.f32 	%f159, %f158, %f158;
	fma.rn.f32 	%f160, %f157, %f157, %f159;
	setp.le.f32 	%p33, %f160, %f1;
	selp.f32 	%f161, 0f3F800000, 0f00000000, %p33;
	add.s64 	%rd72, %rd70, %rd11;
	st.global.f32 	[%rd72], %f161;
$L__BB0_2:
	ret;

}


// ===== COMPILED SASS (sm_100) =====

	.target	sm_100

	.elftype	@"ET_EXEC"


//--------------------- .note.nv.tkinfo           --------------------------
	.section	.note.nv.tkinfo,"",@"SHT_NOTE"
	.sectionflags	@"SHF_NOTE_NV_TKINFO"
	.tkinfo
        /*0018*/ 	.word	0x00000002
        /*0030*/ 	.string	""
        /*0030*/ 	.string	"ptxas"
        /*0030*/ 	.string	"Cuda compilation tools, release 13.0, V13.0.88"
        /*0030*/ 	.string	"Build cuda_13.0.r13.0/compiler.36424714_0"
        /*0030*/ 	.string	"-arch sm_100 -m 64 "



//--------------------- .note.nv.cuinfo           --------------------------
	.section	.note.nv.cuinfo,"",@"SHT_NOTE"
	.sectionflags	@"SHF_NOTE_NV_CUINFO"
        /*0018*/ 	.short	0x0002
        /*001a*/ 	.short	0x0064
        /*001c*/ 	.short	0x0082
	.zero		2


//--------------------- .nv.info                  --------------------------
	.section	.nv.info,"",@"SHT_CUDA_INFO"
	.align	4


	//----- nvinfo : EIATTR_REGCOUNT
	.align		4
        /*0000*/ 	.byte	0x04, 0x2f
        /*0002*/ 	.short	(.L_1 - .L_0)
	.align		4
.L_0:
        /*0004*/ 	.word	index@(pi)
        /*0008*/ 	.word	0x00000012


	//----- nvinfo : EIATTR_FRAME_SIZE
	.align		4
.L_1:
        /*000c*/ 	.byte	0x04, 0x11
        /*000e*/ 	.short	(.L_3 - .L_2)
	.align		4
.L_2:
        /*0010*/ 	.word	index@(pi)
        /*0014*/ 	.word	0x00000000


	//----- nvinfo : EIATTR_MIN_STACK_SIZE
	.align		4
.L_3:
        /*0018*/ 	.byte	0x04, 0x12
        /*001a*/ 	.short	(.L_5 - .L_4)
	.align		4
.L_4:
        /*001c*/ 	.word	index@(pi)
        /*0020*/ 	.word	0x00000000
.L_5:


//--------------------- .nv.compat                --------------------------
	.section	.nv.compat,"",@"SHT_CUDA_COMPAT_INFO"
	.align	4
        /*0000*/ 	.byte	0x02, 0x09, 0x00, 0x00, 0x02, 0x02, 0x01, 0x00, 0x02, 0x05, 0x05, 0x00, 0x03, 0x07, 0x01, 0x01
        /*0010*/ 	.byte	0x02, 0x03, 0x00, 0x00, 0x02, 0x06, 0x01, 0x00, 0x04, 0x0b, 0x08, 0x00, 0x09, 0x00, 0x00, 0x00
        /*0020*/ 	.byte	0x00, 0x00, 0x00, 0x00


//--------------------- .nv.info.pi               --------------------------
	.section	.nv.info.pi,"",@"SHT_CUDA_INFO"
	.sectionflags	@""
	.align	4


	//----- nvinfo : EIATTR_CUDA_API_VERSION
	.align		4
        /*0000*/ 	.byte	0x04, 0x37
        /*0002*/ 	.short	(.L_7 - .L_6)
.L_6:
        /*0004*/ 	.word	0x00000082


	//----- nvinfo : EIATTR_KPARAM_INFO
	.align		4
.L_7:
        /*0008*/ 	.byte	0x04, 0x17
        /*000a*/ 	.short	(.L_9 - .L_8)
.L_8:
        /*000c*/ 	.word	0x00000000
        /*0010*/ 	.short	0x0003
        /*0012*/ 	.short	0x0014
        /*0014*/ 	.byte	0x00, 0xf0, 0x11, 0x00


	//----- nvinfo : EIATTR_KPARAM_INFO
	.align		4
.L_9:
        /*0018*/ 	.byte	0x04, 0x17
        /*001a*/ 	.short	(.L_11 - .L_10)
.L_10:
        /*001c*/ 	.word	0x00000000
        /*0020*/ 	.short	0x0002
        /*0022*/ 	.short	0x0010
        /*0024*/ 	.byte	0x00, 0xf0, 0x11, 0x00


	//----- nvinfo : EIATTR_KPARAM_INFO
	.align		4
.L_11:
        /*0028*/ 	.byte	0x04, 0x17
        /*002a*/ 	.short	(.L_13 - .L_12)
.L_12:
        /*002c*/ 	.word	0x00000000
        /*0030*/ 	.short	0x0001
        /*0032*/ 	.short	0x0008
        /*0034*/ 	.byte	0x00, 0xf5, 0x21, 0x00


	//----- nvinfo : EIATTR_KPARAM_INFO
	.align		4
.L_13:
        /*0038*/ 	.byte	0x04, 0x17
        /*003a*/ 	.short	(.L_15 - .L_14)
.L_14:
        /*003c*/ 	.word	0x00000000
        /*0040*/ 	.short	0x0000
        /*0042*/ 	.short	0x0000
        /*0044*/ 	.byte	0x00, 0xf5, 0x21, 0x00


	//----- nvinfo : EIATTR_SPARSE_MMA_MASK
	.align		4
.L_15:
        /*0048*/ 	.byte	0x03, 0x50
        /*004a*/ 	.short	0x0000


	//----- nvinfo : EIATTR_MAXREG_COUNT
	.align		4
        /*004c*/ 	.byte	0x03, 0x1b
        /*004e*/ 	.short	0x00ff


	//----- nvinfo : EIATTR_MERCURY_ISA_VERSION
	.align		4
        /*0050*/ 	.byte	0x03, 0x5f
        /*0052*/ 	.short	0x0101


	//----- nvinfo : EIATTR_VRC_CTA_INIT_COUNT
	.align		4
        /*0054*/ 	.byte	0x02, 0x4a
	.zero		1
	.zero		1


	//----- nvinfo : EIATTR_EXIT_INSTR_OFFSETS
	.align		4
        /*0058*/ 	.byte	0x04, 0x1c
        /*005a*/ 	.short	(.L_17 - .L_16)


	//   ....[0]....
.L_16:
        /*005c*/ 	.word	0x00000090


	//   ....[1]....
        /*0060*/ 	.word	0x000014e0


	//----- nvinfo : EIATTR_CBANK_PARAM_SIZE
	.align		4
.L_17:
        /*0064*/ 	.byte	0x03, 0x19
        /*0066*/ 	.short	0x0018


	//----- nvinfo : EIATTR_PARAM_CBANK
	.align		4
        /*0068*/ 	.byte	0x04, 0x0a
        /*006a*/ 	.short	(.L_19 - .L_18)
	.align		4
.L_18:
        /*006c*/ 	.word	index@(.nv.constant0.pi)
        /*0070*/ 	.short	0x0380
        /*0072*/ 	.short	0x0018


	//----- nvinfo : EIATTR_SW_WAR
	.align		4
.L_19:
        /*0074*/ 	.byte	0x04, 0x36
        /*0076*/ 	.short	(.L_21 - .L_20)
.L_20:
        /*0078*/ 	.word	0x00000008
.L_21:


//--------------------- .nv.callgraph             --------------------------
	.section	.nv.callgraph,"",@"SHT_CUDA_CALLGRAPH"
	.align	4
	.sectionentsize	8
	.align		4
        /*0000*/ 	.word	0x00000000
	.align		4
        /*0004*/ 	.word	0xffffffff
	.align		4
        /*0008*/ 	.word	0x00000000
	.align		4
        /*000c*/ 	.word	0xfffffffe
	.align		4
        /*0010*/ 	.word	0x00000000
	.align		4
        /*0014*/ 	.word	0xfffffffd
	.align		4
        /*0018*/ 	.word	0x00000000
	.align		4
        /*001c*/ 	.word	0xfffffffc


//--------------------- .text.pi                  --------------------------
	.section	.text.pi,"ax",@progbits
	.align	128
        .global         pi
        .type           pi,@function
        .size           pi,(.L_x_1 - pi)
        .other          pi,@"STO_CUDA_ENTRY STV_DEFAULT"
pi:
.text.pi:
[----:B------:R-:W-:Y:S01]  /*0000*/  LDC R1, c[0x0][0x37c] ;  /* 0x0000df00ff017b82 */ /* 0x000fe20000000800 */
[----:B------:R-:W0:Y:S01]  /*0010*/  S2R R9, SR_CTAID.X ;  /* 0x0000000000097919 */ /* 0x000e220000002500 */
[----:B------:R-:W1:Y:S01]  /*0020*/  LDCU UR8, c[0x0][0x360] ;  /* 0x00006c00ff0877ac */ /* 0x000e620008000800 */
[----:B------:R-:W0:Y:S01]  /*0030*/  S2R R0, SR_TID.X ;  /* 0x0000000000007919 */ /* 0x000e220000002100 */
[----:B------:R-:W2:Y:S01]  /*0040*/  LDCU UR4, c[0x0][0x390] ;  /* 0x00007200ff0477ac */ /* 0x000ea20008000800 */
[----:B-1----:R-:W-:-:S04]  /*0050*/  USHF.L.U32 UR5, UR8, 0x5, URZ ;  /* 0x0000000508057899 */ /* 0x002fc800080006ff */
[----:B--2---:R-:W-:Y:S02]  /*0060*/  UIADD3 UR4, UPT, UPT, -UR5, UR4, URZ ;  /* 0x0000000405047290 */ /* 0x004fe4000fffe1ff */
[----:B0-----:R-:W-:-:S05]  /*0070*/  IMAD R9, R9, UR5, R0 ;  /* 0x0000000509097c24 */ /* 0x001fca000f8e0200 */
[----:B------:R-:W-:-:S13]  /*0080*/  ISETP.GE.U32.AND P0, PT, R9, UR4, PT ;  /* 0x0000000409007c0c */ /* 0x000fda000bf06070 */
[----:B------:R-:W-:Y:S05]  /*0090*/  @P0 EXIT ;  /* 0x000000000000094d */ /* 0x000fea0003800000 */
[----:B------:R-:W0:Y:S01]  /*00a0*/  LDC.64 R2, c[0x0][0x380] ;  /* 0x0000e000ff027b82 */ /* 0x000e220000000a00 */
[----:B------:R-:W1:Y:S01]  /*00b0*/  LDCU.64 UR6, c[0x0][0x358] ;  /* 0x00006b00ff0677ac */ /* 0x000e620008000a00 */
[----:B------:R-:W2:Y:S06]  /*00c0*/  LDCU UR9, c[0x0][0x394] ;  /* 0x00007280ff0977ac */ /* 0x000eac0008000800 */
[----:B------:R-:W3:Y:S01]  /*00d0*/  LDC.64 R4, c[0x0][0x388] ;  /* 0x0000e200ff047b82 */ /* 0x000ee20000000a00 */
[----:B0-----:R-:W-:-:S05]  /*00e0*/  IMAD.WIDE R2, R9, 0x8, R2 ;  /* 0x0000000809027825 */ /* 0x001fca00078e0202 */
[----:B-1----:R-:W4:Y:S04]  /*00f0*/  LDG.E R6, desc[UR6][R2.64+0x4] ;  /* 0x0000040602067981 */ /* 0x002f28000c1e1900 */
[----:B------:R-:W5:Y:S01]  /*0100*/  LDG.E R0, desc[UR6][R2.64] ;  /* 0x0000000602007981 */ /* 0x000f62000c1e1900 */
[----:B------:R-:W-:Y:S01]  /*0110*/  USHF.L.U32 UR4, UR8, 0x3, URZ ;  /* 0x0000000308047899 */ /* 0x000fe200080006ff */
[----:B---3--:R-:W-:-:S04]  /*0120*/  IMAD.WIDE R4, R9, 0x4, R4 ;  /* 0x0000000409047825 */ /* 0x008fc800078e0204 */
[----:B----4-:R-:W-:Y:S01]  /*0130*/  FMUL R7, R6, R6 ;  /* 0x0000000606077220 */ /* 0x010fe20000400000 */
[----:B------:R-:W-:-:S03]  /*0140*/  IADD3 R6, P0, PT, R2, UR4, RZ ;  /* 0x0000000402067c10 */ /* 0x000fc6000ff1e0ff */
[----:B-----5:R-:W-:Y:S02]  /*0150*/  FFMA R0, R0, R0, R7 ;  /* 0x0000000000007223 */ /* 0x020fe40000000007 */
[----:B------:R-:W-:-:S03]  /*0160*/  IMAD.X R7, RZ, RZ, R3, P0 ;  /* 0x000000ffff077224 */ /* 0x000fc600000e0603 */
[----:B--2---:R-:W-:-:S05]  /*0170*/  FSET.BF.LE.AND R11, R0, UR9, PT ;  /* 0x00000009000b7c0a */ /* 0x004fca000b803000 */
[----:B------:R0:W-:Y:S04]  /*0180*/  STG.E desc[UR6][R4.64], R11 ;  /* 0x0000000b04007986 */ /* 0x0001e8000c101906 */
[----:B------:R-:W2:Y:S04]  /*0190*/  LDG.E R2, desc[UR6][R6.64+0x4] ;  /* 0x0000040606027981 */ /* 0x000ea8000c1e1900 */
[----:B------:R-:W3:Y:S01]  /*01a0*/  LDG.E R0, desc[UR6][R6.64] ;  /* 0x0000000606007981 */ /* 0x000ee2000c1e1900 */
[----:B------:R-:W-:Y:S01]  /*01b0*/  USHF.L.U32 UR5, UR8, 0x2, URZ ;  /* 0x0000000208057899 */ /* 0x000fe200080006ff */
[----:B------:R-:W-:-:S05]  /*01c0*/  IADD3 R8, P1, PT, R6, UR4, RZ ;  /* 0x0000000406087c10 */ /* 0x000fca000ff3e0ff */
[----:B------:R-:W-:Y:S02]  /*01d0*/  IMAD.X R9, RZ, RZ, R7, P1 ;  /* 0x000000ffff097224 */ /* 0x000fe400008e0607 */
[----:B--2---:R-:W-:Y:S01]  /*01e0*/  FMUL R3, R2, R2 ;  /* 0x0000000202037220 */ /* 0x004fe20000400000 */
[----:B------:R-:W-:-:S03]  /*01f0*/  IADD3 R2, P0, PT, R4, UR5, RZ ;  /* 0x0000000504027c10 */ /* 0x000fc6000ff1e0ff */
[----:B---3--:R-:W-:Y:S02]  /*0200*/  FFMA R0, R0, R0, R3 ;  /* 0x0000000000007223 */ /* 0x008fe40000000003 */
[----:B------:R-:W-:-:S03]  /*0210*/  IMAD.X R3, RZ, RZ, R5, P0 ;  /* 0x000000ffff037224 */ /* 0x000fc600000e0605 */
[----:B------:R-:W-:-:S05]  /*0220*/  FSET.BF.LE.AND R13, R0, UR9, PT ;  /* 0x00000009000d7c0a */ /* 0x000fca000b803000 */
[----:B------:R1:W-:Y:S04]  /*0230*/  STG.E desc[UR6][R2.64], R13 ;  /* 0x0000000d02007986 */ /* 0x0003e8000c101906 */
[----:B0-----:R-:W2:Y:S04]  /*0240*/  LDG.E R4, desc[UR6][R8.64+0x4] ;  /* 0x0000040608047981 */ /* 0x001ea8000c1e1900 */
[----:B------:R-:W3:Y:S01]  /*0250*/  LDG.E R0, desc[UR6][R8.64] ;  /* 0x0000000608007981 */ /* 0x000ee2000c1e1900 */
[----:B------:R-:W-:-:S05]  /*0260*/  IADD3 R6, P1, PT, R8, UR4, RZ ;  /* 0x0000000408067c10 */ /* 0x000fca000ff3e0ff */
[----:B------:R-:W-:Y:S02]  /*0270*/  IMAD.X R7, RZ, RZ, R9, P1 ;  /* 0x000000ffff077224 */ /* 0x000fe400008e0609 */
[----:B--2---:R-:W-:Y:S01]  /*0280*/  FMUL R5, R4, R4 ;  /* 0x0000000404057220 */ /* 0x004fe20000400000 */
[----:B------:R-:W-:-:S03]  /*0290*/  IADD3 R4, P0, PT, R2, UR5, RZ ;  /* 0x0000000502047c10 */ /* 0x000fc6000ff1e0ff */
[----:B---3--:R-:W-:Y:S01]  /*02a0*/  FFMA R0, R0, R0, R5 ;  /* 0x0000000000007223 */ /* 0x008fe20000000005 */
[----:B------:R-:W-:-:S04]  /*02b0*/  IADD3.X R5, PT, PT, RZ, R3, RZ, P0, !PT ;  /* 0x00000003ff057210 */ /* 0x000fc800007fe4ff */
[----:B------:R-:W-:-:S05]  /*02c0*/  FSET.BF.LE.AND R11, R0, UR9, PT ;  /* 0x00000009000b7c0a */ /* 0x000fca000b803000 */
[----:B------:R0:W-:Y:S04]  /*02d0*/  STG.E desc[UR6][R4.64], R11 ;  /* 0x0000000b04007986 */ /* 0x0001e8000c101906 */
[----:B-1----:R-:W2:Y:S04]  /*02e0*/  LDG.E R2, desc[UR6][R6.64+0x4] ;  /* 0x0000040606027981 */ /* 0x002ea8000c1e1900 */
[----:B------:R-:W3:Y:S01]  /*02f0*/  LDG.E R0, desc[UR6][R6.64] ;  /* 0x0000000606007981 */ /* 0x000ee2000c1e1900 */
        /* <DEDUP_REMOVED lines=120> */
[----:B------:R-:W-:-:S04]  /*0a80*/  IADD3 R8, P1, PT, R6, UR4, RZ ;  /* 0x0000000406087c10 */ /* 0x000fc8000ff3e0ff */
[----:B------:R-:W-:Y:S01]  /*0a90*/  IADD3.X R9, PT, PT, RZ, R7, RZ, P1, !PT ;  /* 0x00000007ff097210 */ /* 0x000fe20000ffe4ff */
        /* <DEDUP_REMOVED lines=26> */
[----:B0-----:R-:W2:Y:S04]  /*0c40*/  LDG.E R4, desc[UR6][R8.64+0x4] ;  /* 0x0000040608047981 */ /* 0x001ea8000c1e1900 */
        /* <DEDUP_REMOVED lines=111> */
[----:B------:R-:W-:Y:S02]  /*1340*/  IADD3 R8, P0, PT, R4, UR5, RZ ;  /* 0x0000000504087c10 */ /* 0x000fe4000ff1e0ff */
[----:B------:R-:W-:-:S02]  /*1350*/  IADD3 R10, P1, PT, R6, UR4, RZ ;  /* 0x00000004060a7c10 */ /* 0x000fc4000ff3e0ff */
[----:B------:R-:W-:-:S03]  /*1360*/  IADD3.X R9, PT, PT, RZ, R5, RZ, P0, !PT ;  /* 0x00000005ff097210 */ /* 0x000fc600007fe4ff */
[----:B------:R-:W-:Y:S02]  /*1370*/  IMAD.X R11, RZ, RZ, R7, P1 ;  /* 0x000000ffff0b7224 */ /* 0x000fe400008e0607 */
[----:B--2---:R-:W-:-:S04]  /*1380*/  FMUL R3, R2, R2 ;  /* 0x0000000202037220 */ /* 0x004fc80000400000 */
[----:B---3--:R-:W-:-:S05]  /*1390*/  FFMA R3, R0, R0, R3 ;  /* 0x0000000000037223 */ /* 0x008fca0000000003 */
[----:B------:R-:W-:-:S05]  /*13a0*/  FSET.BF.LE.AND R13, R3, UR9, PT ;  /* 0x00000009030d7c0a */ /* 0x000fca000b803000 */
[----:B------:R1:W-:Y:S04]  /*13b0*/  STG.E desc[UR6][R8.64], R13 ;  /* 0x0000000d08007986 */ /* 0x0003e8000c101906 */
[----:B------:R-:W2:Y:S04]  /*13c0*/  LDG.E R2, desc[UR6][R10.64+0x4] ;  /* 0x000004060a027981 */ /* 0x000ea8000c1e1900 */
[----:B------:R-:W3:Y:S01]  /*13d0*/  LDG.E R0, desc[UR6][R10.64] ;  /* 0x000000060a007981 */ /* 0x000ee2000c1e1900 */
[----:B0-----:R-:W-:-:S05]  /*13e0*/  IADD3 R4, P0, PT, R8, UR5, RZ ;  /* 0x0000000508047c10 */ /* 0x001fca000ff1e0ff */
[----:B------:R-:W-:Y:S02]  /*13f0*/  IMAD.X R5, RZ, RZ, R9, P0 ;  /* 0x000000ffff057224 */ /* 0x000fe400000e0609 */
[----:B--2---:R-:W-:Y:S01]  /*1400*/  FMUL R3, R2, R2 ;  /* 0x0000000202037220 */ /* 0x004fe20000400000 */
[----:B------:R-:W-:-:S03]  /*1410*/  IADD3 R2, P1, PT, R10, UR4, RZ ;  /* 0x000000040a027c10 */ /* 0x000fc6000ff3e0ff */
[----:B---3--:R-:W-:Y:S01]  /*1420*/  FFMA R0, R0, R0, R3 ;  /* 0x0000000000007223 */ /* 0x008fe20000000003 */
[----:B------:R-:W-:-:S04]  /*1430*/  IADD3.X R3, PT, PT, RZ, R11, RZ, P1, !PT ;  /* 0x0000000bff037210 */ /* 0x000fc80000ffe4ff */
[----:B------:R-:W-:-:S05]  /*1440*/  FSET.BF.LE.AND R15, R0, UR9, PT ;  /* 0x00000009000f7c0a */ /* 0x000fca000b803000 */
[----:B------:R-:W-:Y:S04]  /*1450*/  STG.E desc[UR6][R4.64], R15 ;  /* 0x0000000f04007986 */ /* 0x000fe8000c101906 */
[----:B------:R-:W2:Y:S04]  /*1460*/  LDG.E R6, desc[UR6][R2.64+0x4] ;  /* 0x0000040602067981 */ /* 0x000ea8000c1e1900 */
[----:B------:R-:W3:Y:S01]  /*1470*/  LDG.E R0, desc[UR6][R2.64] ;  /* 0x0000000602007981 */ /* 0x000ee2000c1e1900 */
[----:B--2---:R-:W-:Y:S01]  /*1480*/  FMUL R7, R6, R6 ;  /* 0x0000000606077220 */ /* 0x004fe20000400000 */
[----:B------:R-:W-:-:S03]  /*1490*/  IADD3 R6, P0, PT, R4, UR5, RZ ;  /* 0x0000000504067c10 */ /* 0x000fc6000ff1e0ff */
[----:B---3--:R-:W-:Y:S02]  /*14a0*/  FFMA R0, R0, R0, R7 ;  /* 0x0000000000007223 */ /* 0x008fe40000000007 */
[----:B------:R-:W-:-:S03]  /*14b0*/  IMAD.X R7, RZ, RZ, R5, P0 ;  /* 0x000000ffff077224 */ /* 0x000fc600000e0605 */
[----:B-1----:R-:W-:-:S05]  /*14c0*/  FSET.BF.LE.AND R9, R0, UR9, PT ;  /* 0x0000000900097c0a */ /* 0x002fca000b803000 */
[----:B------:R-:W-:Y:S01]  /*14d0*/  STG.E desc[UR6][R6.64], R9 ;  /* 0x0000000906007986 */ /* 0x000fe2000c101906 */
[----:B------:R-:W-:Y:S05]  /*14e0*/  EXIT ;  /* 0x000000000000794d */ /* 0x000fea0003800000 */
.L_x_0:
[----:B------:R-:W-:-:S00]  /*14f0*/  BRA `(.L_x_0) ;  /* 0xfffffffc00fc7947 */ /* 0x000fc0000383ffff */
[----:B------:R-:W-:-:S00]  /*1500*/  NOP ;  /* 0x0000000000007918 */ /* 0x000fc00000000000 */
[----:B------:R-:W-:-:S00]  /*1510*/  NOP ;  /* 0x0000000000007918 */ /* 0x000fc00000000000 */
[----:B------:R-:W-:-:S00]  /*1520*/  NOP ;  /* 0x0000000000007918 */ /* 0x000fc00000000000 */
[----:B------:R-:W-:-:S00]  /*1530*/  NOP ;  /* 0x0000000000007918 */ /* 0x000fc00000000000 */
[----:B------:R-:W-:-:S00]  /*1540*/  NOP ;  /* 0x0000000000007918 */ /* 0x000fc00000000000 */
[----:B------:R-:W-:-:S00]  /*1550*/  NOP ;  /* 0x0000000000007918 */ /* 0x000fc00000000000 */
[----:B------:R-:W-:-:S00]  /*1560*/  NOP ;  /* 0x0000000000007918 */ /* 0x000fc00000000000 */
[----:B------:R-:W-:-:S00]  /*1570*/  NOP ;  /* 0x0000000000007918 */ /* 0x000fc00000000000 */
.L_x_1:


//--------------------- .nv.shared.reserved.0     --------------------------
	.section	.nv.shared.reserved.0,"aw",@nobits
	.weak		__nv_reservedSMEM_offset_0_alias
	.size		__nv_reservedSMEM_offset_0_alias, 0, 64
	.other		__nv_reservedSMEM_offset_0_alias,@"STO_CUDA_RESERVED_SHARED STV_DEFAULT"
__nv_reservedSMEM_offset_0_alias:
	.zero		0
	.zero		64


//--------------------- .nv.constant0.pi          --------------------------
	.section	.nv.constant0.pi,"a",@progbits
	.sectionflags	@""
	.align	4
.nv.constant0.pi:
	.zero		920


//--------------------- SYMBOLS --------------------------

	.type		.nv.reservedSmem.offset0,@object
	.size		.nv.reservedSmem.offset0,0x4
